//
// Generated by NVIDIA NVVM Compiler
//
// Compiler Build ID: CL-36424714
// Cuda compilation tools, release 13.0, V13.0.88
// Based on NVVM 20.0.0
//

.version 9.0
.target sm_100
.address_size 64

	// .globl	_Z8scalamuliPi

.visible .entry _Z8scalamuliPi(
	.param .u32 _Z8scalamuliPi_param_0,
	.param .u64 .ptr .align 1 _Z8scalamuliPi_param_1
)
{
	.reg .pred 	%p<2>;
	.reg .b32 	%r<8>;
	.reg .b64 	%rd<5>;

	ld.param.u32 	%r2, [_Z8scalamuliPi_param_0];
	ld.param.u64 	%rd1, [_Z8scalamuliPi_param_1];
	mov.u32 	%r3, %tid.x;
	mov.u32 	%r4, %ctaid.x;
	shl.b32 	%r5, %r4, 10;
	or.b32  	%r1, %r5, %r3;
	setp.ge.s32 	%p1, %r1, %r2;
	@%p1 bra 	$L__BB0_2;
	cvta.to.global.u64 	%rd2, %rd1;
	mul.wide.s32 	%rd3, %r1, 4;
	add.s64 	%rd4, %rd2, %rd3;
	ld.global.u32 	%r6, [%rd4];
	add.s32 	%r7, %r6, 1;
	st.global.u32 	[%rd4], %r7;
$L__BB0_2:
	ret;

}


// ===== COMPILED SASS (sm_100) =====

	.target	sm_100

	.elftype	@"ET_EXEC"


//--------------------- .note.nv.tkinfo           --------------------------
	.section	.note.nv.tkinfo,"",@"SHT_NOTE"
	.sectionflags	@"SHF_NOTE_NV_TKINFO"
	.tkinfo
        /*0018*/ 	.word	0x00000002
        /*0030*/ 	.string	""
        /*0030*/ 	.string	"ptxas"
        /*0030*/ 	.string	"Cuda compilation tools, release 13.0, V13.0.88"
        /*0030*/ 	.string	"Build cuda_13.0.r13.0/compiler.36424714_0"
        /*0030*/ 	.string	"-arch sm_100 -m 64 "



//--------------------- .note.nv.cuinfo           --------------------------
	.section	.note.nv.cuinfo,"",@"SHT_NOTE"
	.sectionflags	@"SHF_NOTE_NV_CUINFO"
        /*0018*/ 	.short	0x0002
        /*001a*/ 	.short	0x0064
        /*001c*/ 	.short	0x0082
	.zero		2


//--------------------- .nv.info                  --------------------------
	.section	.nv.info,"",@"SHT_CUDA_INFO"
	.align	4


	//----- nvinfo : EIATTR_REGCOUNT
	.align		4
        /*0000*/ 	.byte	0x04, 0x2f
        /*0002*/ 	.short	(.L_1 - .L_0)
	.align		4
.L_0:
        /*0004*/ 	.word	index@(_Z8scalamuliPi)
        /*0008*/ 	.word	0x00000008


	//----- nvinfo : EIATTR_FRAME_SIZE
	.align		4
.L_1:
        /*000c*/ 	.byte	0x04, 0x11
        /*000e*/ 	.short	(.L_3 - .L_2)
	.align		4
.L_2:
        /*0010*/ 	.word	index@(_Z8scalamuliPi)
        /*0014*/ 	.word	0x00000000


	//----- nvinfo : EIATTR_MIN_STACK_SIZE
	.align		4
.L_3:
        /*0018*/ 	.byte	0x04, 0x12
        /*001a*/ 	.short	(.L_5 - .L_4)
	.align		4
.L_4:
        /*001c*/ 	.word	index@(_Z8scalamuliPi)
        /*0020*/ 	.word	0x00000000
.L_5:


//--------------------- .nv.compat                --------------------------
	.section	.nv.compat,"",@"SHT_CUDA_COMPAT_INFO"
	.align	4
        /*0000*/ 	.byte	0x02, 0x09, 0x00, 0x00, 0x02, 0x02, 0x01, 0x00, 0x02, 0x05, 0x05, 0x00, 0x03, 0x07, 0x01, 0x01
        /*0010*/ 	.byte	0x02, 0x03, 0x00, 0x00, 0x02, 0x06, 0x01, 0x00, 0x04, 0x0b, 0x08, 0x00, 0x09, 0x00, 0x00, 0x00
        /*0020*/ 	.byte	0x00, 0x00, 0x00, 0x00


//--------------------- .nv.info._Z8scalamuliPi   --------------------------
	.section	.nv.info._Z8scalamuliPi,"",@"SHT_CUDA_INFO"
	.sectionflags	@""
	.align	4


	//----- nvinfo : EIATTR_CUDA_API_VERSION
	.align		4
        /*0000*/ 	.byte	0x04, 0x37
        /*0002*/ 	.short	(.L_7 - .L_6)
.L_6:
        /*0004*/ 	.word	0x00000082


	//----- nvinfo : EIATTR_KPARAM_INFO
	.align		4
.L_7:
        /*0008*/ 	.byte	0x04, 0x17
        /*000a*/ 	.short	(.L_9 - .L_8)
.L_8:
        /*000c*/ 	.word	0x00000000
        /*0010*/ 	.short	0x0001
        /*0012*/ 	.short	0x0008
        /*0014*/ 	.byte	0x00, 0xf5, 0x21, 0x00


	//----- nvinfo : EIATTR_KPARAM_INFO
	.align		4
.L_9:
        /*0018*/ 	.byte	0x04, 0x17
        /*001a*/ 	.short	(.L_11 - .L_10)
.L_10:
        /*001c*/ 	.word	0x00000000
        /*0020*/ 	.short	0x0000
        /*0022*/ 	.short	0x0000
        /*0024*/ 	.byte	0x00, 0xf0, 0x11, 0x00


	//----- nvinfo : EIATTR_SPARSE_MMA_MASK
	.align		4
.L_11:
        /*0028*/ 	.byte	0x03, 0x50
        /*002a*/ 	.short	0x0000


	//----- nvinfo : EIATTR_MAXREG_COUNT
	.align		4
        /*002c*/ 	.byte	0x03, 0x1b
        /*002e*/ 	.short	0x00ff


	//----- nvinfo : EIATTR_MERCURY_ISA_VERSION
	.align		4
        /*0030*/ 	.byte	0x03, 0x5f
        /*0032*/ 	.short	0x0101


	//----- nvinfo : EIATTR_VRC_CTA_INIT_COUNT
	.align		4
        /*0034*/ 	.byte	0x02, 0x4a
	.zero		1
	.zero		1


	//----- nvinfo : EIATTR_EXIT_INSTR_OFFSETS
	.align		4
        /*0038*/ 	.byte	0x04, 0x1c
        /*003a*/ 	.short	(.L_13 - .L_12)


	//   ....[0]....
.L_12:
        /*003c*/ 	.word	0x00000070


	//   ....[1]....
        /*0040*/ 	.word	0x000000e0


	//----- nvinfo : EIATTR_CBANK_PARAM_SIZE
	.align		4
.L_13:
        /*0044*/ 	.byte	0x03, 0x19
        /*0046*/ 	.short	0x0010


	//----- nvinfo : EIATTR_PARAM_CBANK
	.align		4
        /*0048*/ 	.byte	0x04, 0x0a
        /*004a*/ 	.short	(.L_15 - .L_14)
	.align		4
.L_14:
        /*004c*/ 	.word	index@(.nv.constant0._Z8scalamuliPi)
        /*0050*/ 	.short	0x0380
        /*0052*/ 	.short	0x0010


	//----- nvinfo : EIATTR_SW_WAR
	.align		4
.L_15:
        /*0054*/ 	.byte	0x04, 0x36
        /*0056*/ 	.short	(.L_17 - .L_16)
.L_16:
        /*0058*/ 	.word	0x00000008
.L_17:


//--------------------- .nv.callgraph             --------------------------
	.section	.nv.callgraph,"",@"SHT_CUDA_CALLGRAPH"
	.align	4
	.sectionentsize	8
	.align		4
        /*0000*/ 	.word	0x00000000
	.align		4
        /*0004*/ 	.word	0xffffffff
	.align		4
        /*0008*/ 	.word	0x00000000
	.align		4
        /*000c*/ 	.word	0xfffffffe
	.align		4
        /*0010*/ 	.word	0x00000000
	.align		4
        /*0014*/ 	.word	0xfffffffd
	.align		4
        /*0018*/ 	.word	0x00000000
	.align		4
        /*001c*/ 	.word	0xfffffffc


//--------------------- .text._Z8scalamuliPi      --------------------------
	.section	.text._Z8scalamuliPi,"ax",@progbits
	.align	128
        .global         _Z8scalamuliPi
        .type           _Z8scalamuliPi,@function
        .size           _Z8scalamuliPi,(.L_x_1 - _Z8scalamuliPi)
        .other          _Z8scalamuliPi,@"STO_CUDA_ENTRY STV_DEFAULT"
_Z8scalamuliPi:
.text._Z8scalamuliPi:
[----:B------:R-:W-:Y:S01]  /*0000*/  LDC R1, c[0x0][0x37c] ;  /* 0x0000df00ff017b82 */ /* 0x000fe20000000800 */
[----:B------:R-:W0:Y:S07]  /*0010*/  S2R R5, SR_TID.X ;  /* 0x0000000000057919 */ /* 0x000e2e0000002100 */
[----:B------:R-:W1:Y:S01]  /*0020*/  S2UR UR4, SR_CTAID.X ;  /* 0x00000000000479c3 */ /* 0x000e620000002500 */
[----:B------:R-:W2:Y:S01]  /*0030*/  LDCU UR5, c[0x0][0x380] ;  /* 0x00007000ff0577ac */ /* 0x000ea20008000800 */
[----:B-1----:R-:W-:-:S06]  /*0040*/  USHF.L.U32 UR4, UR4, 0xa, URZ ;  /* 0x0000000a04047899 */ /* 0x002fcc00080006ff */
[----:B0-----:R-:W-:-:S04]  /*0050*/  LOP3.LUT R5, R5, UR4, RZ, 0xfc, !PT ;  /* 0x0000000405057c12 */ /* 0x001fc8000f8efcff */
[----:B--2---:R-:W-:-:S13]  /*0060*/  ISETP.GE.AND P0, PT, R5, UR5, PT ;  /* 0x0000000505007c0c */ /* 0x004fda000bf06270 */
[----:B------:R-:W-:Y:S05]  /*0070*/  @P0 EXIT ;  /* 0x000000000000094d */ /* 0x000fea0003800000 */
[----:B------:R-:W0:Y:S01]  /*0080*/  LDC.64 R2, c[0x0][0x388] ;  /* 0x0000e200ff027b82 */ /* 0x000e220000000a00 */
[----:B------:R-:W1:Y:S01]  /*0090*/  LDCU.64 UR4, c[0x0][0x358] ;  /* 0x00006b00ff0477ac */ /* 0x000e620008000a00 */
[----:B0-----:R-:W-:-:S05]  /*00a0*/  IMAD.WIDE R2, R5, 0x4, R2 ;  /* 0x0000000405027825 */ /* 0x001fca00078e0202 */
[----:B-1----:R-:W2:Y:S02]  /*00b0*/  LDG.E R0, desc[UR4][R2.64] ;  /* 0x0000000402007981 */ /* 0x002ea4000c1e1900 */
[----:B--2---:R-:W-:-:S05]  /*00c0*/  IADD3 R5, PT, PT, R0, 0x1, RZ ;  /* 0x0000000100057810 */ /* 0x004fca0007ffe0ff */
[----:B------:R-:W-:Y:S01]  /*00d0*/  STG.E desc[UR4][R2.64], R5 ;  /* 0x0000000502007986 */ /* 0x000fe2000c101904 */
[----:B------:R-:W-:Y:S05]  /*00e0*/  EXIT ;  /* 0x000000000000794d */ /* 0x000fea0003800000 */
.L_x_0:
[----:B------:R-:W-:-:S00]  /*00f0*/  BRA `(.L_x_0) ;  /* 0xfffffffc00fc7947 */ /* 0x000fc0000383ffff */
[----:B------:R-:W-:-:S00]  /*0100*/  NOP ;  /* 0x0000000000007918 */ /* 0x000fc00000000000 */
[----:B------:R-:W-:-:S00]  /*0110*/  NOP ;  /* 0x0000000000007918 */ /* 0x000fc00000000000 */
[----:B------:R-:W-:-:S00]  /*0120*/  NOP ;  /* 0x0000000000007918 */ /* 0x000fc00000000000 */
[----:B------:R-:W-:-:S00]  /*0130*/  NOP ;  /* 0x0000000000007918 */ /* 0x000fc00000000000 */
[----:B------:R-:W-:-:S00]  /*0140*/  NOP ;  /* 0x0000000000007918 */ /* 0x000fc00000000000 */
[----:B------:R-:W-:-:S00]  /*0150*/  NOP ;  /* 0x0000000000007918 */ /* 0x000fc00000000000 */
[----:B------:R-:W-:-:S00]  /*0160*/  NOP ;  /* 0x0000000000007918 */ /* 0x000fc00000000000 */
[----:B------:R-:W-:-:S00]  /*0170*/  NOP ;  /* 0x0000000000007918 */ /* 0x000fc00000000000 */
.L_x_1:


//--------------------- .nv.shared.reserved.0     --------------------------
	.section	.nv.shared.reserved.0,"aw",@nobits
	.weak		__nv_reservedSMEM_offset_0_alias
	.size		__nv_reservedSMEM_offset_0_alias, 0, 64
	.other		__nv_reservedSMEM_offset_0_alias,@"STO_CUDA_RESERVED_SHARED STV_DEFAULT"
__nv_reservedSMEM_offset_0_alias:
	.zero		0
	.zero		64


//--------------------- .nv.constant0._Z8scalamuliPi --------------------------
	.section	.nv.constant0._Z8scalamuliPi,"a",@progbits
	.sectionflags	@""
	.align	4
.nv.constant0._Z8scalamuliPi:
	.zero		912


//--------------------- SYMBOLS --------------------------

	.type		.nv.reservedSmem.offset0,@object
	.size		.nv.reservedSmem.offset0,0x4
